//
// Generated by NVIDIA NVVM Compiler
//
// Compiler Build ID: CL-36424714
// Cuda compilation tools, release 13.0, V13.0.88
// Based on NVVM 20.0.0
//

.version 9.0
.target sm_100
.address_size 64

	// .globl	_Z4testv
.extern .func  (.param .b32 func_retval0) vprintf
(
	.param .b64 vprintf_param_0,
	.param .b64 vprintf_param_1
)
;
.global .align 1 .b8 $str[28] = {67, 85, 68, 65, 32, 79, 75, 32, 102, 114, 111, 109, 32, 71, 80, 85, 32, 116, 104, 114, 101, 97, 100, 32, 37, 100, 10};

.visible .entry _Z4testv()
{
	.local .align 8 .b8 	__local_depot0[8];
	.reg .b64 	%SP;
	.reg .b64 	%SPL;
	.reg .b32 	%r<4>;
	.reg .b64 	%rd<5>;

	mov.u64 	%SPL, __local_depot0;
	cvta.local.u64 	%SP, %SPL;
	add.u64 	%rd1, %SP, 0;
	add.u64 	%rd2, %SPL, 0;
	mov.u32 	%r1, %tid.x;
	st.local.u32 	[%rd2], %r1;
	mov.u64 	%rd3, $str;
	cvta.global.u64 	%rd4, %rd3;
	{ // callseq 0, 0
	.param .b64 param0;
	st.param.b64 	[param0], %rd4;
	.param .b64 param1;
	st.param.b64 	[param1], %rd1;
	.param .b32 retval0;
	call.uni (retval0), 
	vprintf, 
	(
	param0, 
	param1
	);
	ld.param.b32 	%r2, [retval0];
	} // callseq 0
	ret;

}


// ===== COMPILED SASS (sm_100) =====

	.target	sm_100

	.elftype	@"ET_EXEC"


//--------------------- .note.nv.tkinfo           --------------------------
	.section	.note.nv.tkinfo,"",@"SHT_NOTE"
	.sectionflags	@"SHF_NOTE_NV_TKINFO"
	.tkinfo
        /*0018*/ 	.word	0x00000002
        /*0030*/ 	.string	""
        /*0030*/ 	.string	"ptxas"
        /*0030*/ 	.string	"Cuda compilation tools, release 13.0, V13.0.88"
        /*0030*/ 	.string	"Build cuda_13.0.r13.0/compiler.36424714_0"
        /*0030*/ 	.string	"-arch sm_100 -m 64 "



//--------------------- .note.nv.cuinfo           --------------------------
	.section	.note.nv.cuinfo,"",@"SHT_NOTE"
	.sectionflags	@"SHF_NOTE_NV_CUINFO"
        /*0018*/ 	.short	0x0002
        /*001a*/ 	.short	0x0064
        /*001c*/ 	.short	0x0082
	.zero		2


//--------------------- .nv.info                  --------------------------
	.section	.nv.info,"",@"SHT_CUDA_INFO"
	.align	4


	//----- nvinfo : EIATTR_REGCOUNT
	.align		4
        /*0000*/ 	.byte	0x04, 0x2f
        /*0002*/ 	.short	(.L_2 - .L_1)
	.align		4
.L_1:
        /*0004*/ 	.word	index@(_Z4testv)
        /*0008*/ 	.word	0x00000018


	//----- nvinfo : EIATTR_FRAME_SIZE
	.align		4
.L_2:
        /*000c*/ 	.byte	0x04, 0x11
        /*000e*/ 	.short	(.L_4 - .L_3)
	.align		4
.L_3:
        /*0010*/ 	.word	index@(_Z4testv)
        /*0014*/ 	.word	0x00000008


	//----- nvinfo : EIATTR_MIN_STACK_SIZE
	.align		4
.L_4:
        /*0018*/ 	.byte	0x04, 0x12
        /*001a*/ 	.short	(.L_6 - .L_5)
	.align		4
.L_5:
        /*001c*/ 	.word	index@(_Z4testv)
        /*0020*/ 	.word	0x00000008
.L_6:


//--------------------- .nv.compat                --------------------------
	.section	.nv.compat,"",@"SHT_CUDA_COMPAT_INFO"
	.align	4
        /*0000*/ 	.byte	0x02, 0x09, 0x00, 0x00, 0x02, 0x02, 0x01, 0x00, 0x02, 0x05, 0x05, 0x00, 0x03, 0x07, 0x01, 0x01
        /*0010*/ 	.byte	0x02, 0x03, 0x00, 0x00, 0x02, 0x06, 0x01, 0x00, 0x04, 0x0b, 0x08, 0x00, 0x09, 0x00, 0x00, 0x00
        /*0020*/ 	.byte	0x00, 0x00, 0x00, 0x00


//--------------------- .nv.info._Z4testv         --------------------------
	.section	.nv.info._Z4testv,"",@"SHT_CUDA_INFO"
	.sectionflags	@""
	.align	4


	//----- nvinfo : EIATTR_CUDA_API_VERSION
	.align		4
        /*0000*/ 	.byte	0x04, 0x37
        /*0002*/ 	.short	(.L_8 - .L_7)
.L_7:
        /*0004*/ 	.word	0x00000082


	//----- nvinfo : EIATTR_SPARSE_MMA_MASK
	.align		4
.L_8:
        /*0008*/ 	.byte	0x03, 0x50
        /*000a*/ 	.short	0x0000


	//----- nvinfo : EIATTR_MAXREG_COUNT
	.align		4
        /*000c*/ 	.byte	0x03, 0x1b
        /*000e*/ 	.short	0x00ff


	//----- nvinfo : EIATTR_EXTERNS
	.align		4
        /*0010*/ 	.byte	0x04, 0x0f
        /*0012*/ 	.short	(.L_10 - .L_9)


	//   ....[0]....
	.align		4
.L_9:
        /*0014*/ 	.word	index@(vprintf)


	//----- nvinfo : EIATTR_MERCURY_ISA_VERSION
	.align		4
.L_10:
        /*0018*/ 	.byte	0x03, 0x5f
        /*001a*/ 	.short	0x0101


	//----- nvinfo : EIATTR_VRC_CTA_INIT_COUNT
	.align		4
        /*001c*/ 	.byte	0x02, 0x4a
	.zero		1
	.zero		1


	//----- nvinfo : EIATTR_SYSCALL_OFFSETS
	.align		4
        /*0020*/ 	.byte	0x04, 0x46
        /*0022*/ 	.short	(.L_12 - .L_11)


	//   ....[0]....
.L_11:
        /*0024*/ 	.word	0x000000e0


	//----- nvinfo : EIATTR_EXIT_INSTR_OFFSETS
	.align		4
.L_12:
        /*0028*/ 	.byte	0x04, 0x1c
        /*002a*/ 	.short	(.L_14 - .L_13)


	//   ....[0]....
.L_13:
        /*002c*/ 	.word	0x000000f0


	//----- nvinfo : EIATTR_SW_WAR
	.align		4
.L_14:
        /*0030*/ 	.byte	0x04, 0x36
        /*0032*/ 	.short	(.L_16 - .L_15)
.L_15:
        /*0034*/ 	.word	0x00000008
.L_16:


//--------------------- .nv.callgraph             --------------------------
	.section	.nv.callgraph,"",@"SHT_CUDA_CALLGRAPH"
	.align	4
	.sectionentsize	8
	.align		4
        /*0000*/ 	.word	0x00000000
	.align		4
        /*0004*/ 	.word	0xffffffff
	.align		4
        /*0008*/ 	.word	index@(_Z4testv)
	.align		4
        /*000c*/ 	.word	index@(vprintf)
	.align		4
        /*0010*/ 	.word	0x00000000
	.align		4
        /*0014*/ 	.word	0xfffffffe
	.align		4
        /*0018*/ 	.word	0x00000000
	.align		4
        /*001c*/ 	.word	0xfffffffd
	.align		4
        /*0020*/ 	.word	0x00000000
	.align		4
        /*0024*/ 	.word	0xfffffffc


//--------------------- .nv.constant4             --------------------------
	.section	.nv.constant4,"a",@progbits
	.align	8
	.align		8
.nv.constant4:
        /*0000*/ 	.dword	vprintf
	.align		8
        /*0008*/ 	.dword	$str


//--------------------- .text._Z4testv            --------------------------
	.section	.text._Z4testv,"ax",@progbits
	.align	128
        .global         _Z4testv
        .type           _Z4testv,@function
        .size           _Z4testv,(.L_x_2 - _Z4testv)
        .other          _Z4testv,@"STO_CUDA_ENTRY STV_DEFAULT"
_Z4testv:
.text._Z4testv:
[----:B------:R-:W0:Y:S01]  /*0000*/  LDC R1, c[0x0][0x37c] ;  /* 0x0000df00ff017b82 */ /* 0x000e220000000800 */
[----:B------:R-:W1:Y:S01]  /*0010*/  S2R R8, SR_TID.X ;  /* 0x0000000000087919 */ /* 0x000e620000002100 */
[----:B0-----:R-:W-:Y:S01]  /*0020*/  VIADD R1, R1, 0xfffffff8 ;  /* 0xfffffff801017836 */ /* 0x001fe20000000000 */
[----:B------:R-:W-:Y:S01]  /*0030*/  MOV R0, 0x0 ;  /* 0x0000000000007802 */ /* 0x000fe20000000f00 */
[----:B------:R-:W0:Y:S04]  /*0040*/  LDCU UR4, c[0x0][0x2f8] ;  /* 0x00005f00ff0477ac */ /* 0x000e280008000800 */
[----:B------:R2:W3:Y:S01]  /*0050*/  LDC.64 R2, c[0x4][R0] ;  /* 0x0100000000027b82 */ /* 0x0004e20000000a00 */
[----:B------:R-:W4:Y:S01]  /*0060*/  LDCU.64 UR6, c[0x4][0x8] ;  /* 0x01000100ff0677ac */ /* 0x000f220008000a00 */
[----:B------:R-:W5:Y:S01]  /*0070*/  LDCU UR5, c[0x0][0x2fc] ;  /* 0x00005f80ff0577ac */ /* 0x000f620008000800 */
[----:B0-----:R-:W-:Y:S01]  /*0080*/  IADD3 R6, P0, PT, R1, UR4, RZ ;  /* 0x0000000401067c10 */ /* 0x001fe2000ff1e0ff */
[----:B----4-:R-:W-:Y:S01]  /*0090*/  IMAD.U32 R4, RZ, RZ, UR6 ;  /* 0x00000006ff047e24 */ /* 0x010fe2000f8e00ff */
[----:B------:R-:W-:-:S03]  /*00a0*/  MOV R5, UR7 ;  /* 0x0000000700057c02 */ /* 0x000fc60008000f00 */
[----:B-----5:R-:W-:Y:S01]  /*00b0*/  IMAD.X R7, RZ, RZ, UR5, P0 ;  /* 0x00000005ff077e24 */ /* 0x020fe200080e06ff */
[----:B-1----:R2:W-:Y:S07]  /*00c0*/  STL [R1], R8 ;  /* 0x0000000801007387 */ /* 0x0025ee0000100800 */
[----:B------:R-:W-:-:S07]  /*00d0*/  LEPC R20, `(.L_x_0) ;  /* 0x000000001014794e */ /* 0x000fce0000000000 */
[----:B--23--:R-:W-:Y:S05]  /*00e0*/  CALL.ABS.NOINC R2 ;  /* 0x0000000002007343 */ /* 0x00cfea0003c00000 */
.L_x_0:
[----:B------:R-:W-:Y:S05]  /*00f0*/  EXIT ;  /* 0x000000000000794d */ /* 0x000fea0003800000 */
.L_x_1:
[----:B------:R-:W-:-:S00]  /*0100*/  BRA `(.L_x_1) ;  /* 0xfffffffc00fc7947 */ /* 0x000fc0000383ffff */
[----:B------:R-:W-:-:S00]  /*0110*/  NOP ;  /* 0x0000000000007918 */ /* 0x000fc00000000000 */
        /* <DEDUP_REMOVED lines=14> */
.L_x_2:


//--------------------- .nv.global.init           --------------------------
	.section	.nv.global.init,"aw",@progbits
.nv.global.init:
	.type		$str,@object
	.size		$str,(.L_0 - $str)
$str:
        /*0000*/ 	.byte	0x43, 0x55, 0x44, 0x41, 0x20, 0x4f, 0x4b, 0x20, 0x66, 0x72, 0x6f, 0x6d, 0x20, 0x47, 0x50, 0x55
        /*0010*/ 	.byte	0x20, 0x74, 0x68, 0x72, 0x65, 0x61, 0x64, 0x20, 0x25, 0x64, 0x0a, 0x00
.L_0:


//--------------------- .nv.shared.reserved.0     --------------------------
	.section	.nv.shared.reserved.0,"aw",@nobits
	.weak		__nv_reservedSMEM_offset_0_alias
	.size		__nv_reservedSMEM_offset_0_alias, 0, 64
	.other		__nv_reservedSMEM_offset_0_alias,@"STO_CUDA_RESERVED_SHARED STV_DEFAULT"
__nv_reservedSMEM_offset_0_alias:
	.zero		0
	.zero		64


//--------------------- .nv.constant0._Z4testv    --------------------------
	.section	.nv.constant0._Z4testv,"a",@progbits
	.sectionflags	@""
	.align	4
.nv.constant0._Z4testv:
	.zero		896


//--------------------- SYMBOLS --------------------------

	.type		.nv.reservedSmem.offset0,@object
	.size		.nv.reservedSmem.offset0,0x4
	.type		vprintf,@function
